	.headerflags	@"EF_CUDA_TEXMODE_UNIFIED EF_CUDA_64BIT_ADDRESS EF_CUDA_ACCELERATORS EF_CUDA_SM90 EF_CUDA_VIRTUAL_SM(EF_CUDA_SM90)"
	.elftype	@"ET_EXEC"


//--------------------- .nv.info                  --------------------------
	.section	.nv.info,"",@"SHT_CUDA_INFO"
	.align	4


	//----- nvinfo : EIATTR_REGCOUNT
	.align		4
        /*0000*/ 	.byte	0x04, 0x2f
        /*0002*/ 	.short	(.L_3 - .L_2)
	.align		4
.L_2:
        /*0004*/ 	.word	index@(triton_poi_fused_add_div_mul_sqrt_sub_2)
        /*0008*/ 	.word	0x00000015


	//----- nvinfo : EIATTR_MIN_STACK_SIZE
	.align		4
.L_3:
        /*000c*/ 	.byte	0x04, 0x12
        /*000e*/ 	.short	(.L_5 - .L_4)
	.align		4
.L_4:
        /*0010*/ 	.word	index@(triton_poi_fused_add_div_mul_sqrt_sub_2)
        /*0014*/ 	.word	0x00000000


	//----- nvinfo : EIATTR_FRAME_SIZE
	.align		4
.L_5:
        /*0018*/ 	.byte	0x04, 0x11
        /*001a*/ 	.short	(.L_7 - .L_6)
	.align		4
.L_6:
        /*001c*/ 	.word	index@(triton_poi_fused_add_div_mul_sqrt_sub_2)
        /*0020*/ 	.word	0x00000000


	//----- nvinfo : EIATTR_MIN_STACK_SIZE
	.align		4
.L_7:
        /*0024*/ 	.byte	0x04, 0x12
        /*0026*/ 	.short	(.L_9 - .L_8)
	.align		4
.L_8:
        /*0028*/ 	.word	index@(triton_poi_fused_add_div_mul_sqrt_sub_2)
        /*002c*/ 	.word	0x00000000
.L_9:


//--------------------- .nv.info.triton_poi_fused_add_div_mul_sqrt_sub_2 --------------------------
	.section	.nv.info.triton_poi_fused_add_div_mul_sqrt_sub_2,"",@"SHT_CUDA_INFO"
	.sectionflags	@""
	.align	4


	//----- nvinfo : EIATTR_CUDA_API_VERSION
	.align		4
        /*0000*/ 	.byte	0x04, 0x37
        /*0002*/ 	.short	(.L_11 - .L_10)
.L_10:
        /*0004*/ 	.word	0x0000007c


	//----- nvinfo : EIATTR_KPARAM_INFO
	.align		4
.L_11:
        /*0008*/ 	.byte	0x04, 0x17
        /*000a*/ 	.short	(.L_13 - .L_12)
.L_12:
        /*000c*/ 	.word	0x00000000
        /*0010*/ 	.short	0x0007
        /*0012*/ 	.short	0x0038
        /*0014*/ 	.byte	0x00, 0xf0, 0x11, 0x00


	//----- nvinfo : EIATTR_KPARAM_INFO
	.align		4
.L_13:
        /*0018*/ 	.byte	0x04, 0x17
        /*001a*/ 	.short	(.L_15 - .L_14)
.L_14:
        /*001c*/ 	.word	0x00000000
        /*0020*/ 	.short	0x0006
        /*0022*/ 	.short	0x0030
        /*0024*/ 	.byte	0x00, 0xf4, 0x21, 0x00


	//----- nvinfo : EIATTR_KPARAM_INFO
	.align		4
.L_15:
        /*0028*/ 	.byte	0x04, 0x17
        /*002a*/ 	.short	(.L_17 - .L_16)
.L_16:
        /*002c*/ 	.word	0x00000000
        /*0030*/ 	.short	0x0005
        /*0032*/ 	.short	0x0028
        /*0034*/ 	.byte	0x00, 0xf4, 0x21, 0x00


	//----- nvinfo : EIATTR_KPARAM_INFO
	.align		4
.L_17:
        /*0038*/ 	.byte	0x04, 0x17
        /*003a*/ 	.short	(.L_19 - .L_18)
.L_18:
        /*003c*/ 	.word	0x00000000
        /*0040*/ 	.short	0x0004
        /*0042*/ 	.short	0x0020
        /*0044*/ 	.byte	0x00, 0xf4, 0x21, 0x00


	//----- nvinfo : EIATTR_KPARAM_INFO
	.align		4
.L_19:
        /*0048*/ 	.byte	0x04, 0x17
        /*004a*/ 	.short	(.L_21 - .L_20)
.L_20:
        /*004c*/ 	.word	0x00000000
        /*0050*/ 	.short	0x0003
        /*0052*/ 	.short	0x0018
        /*0054*/ 	.byte	0x00, 0xf4, 0x21, 0x00


	//----- nvinfo : EIATTR_KPARAM_INFO
	.align		4
.L_21:
        /*0058*/ 	.byte	0x04, 0x17
        /*005a*/ 	.short	(.L_23 - .L_22)
.L_22:
        /*005c*/ 	.word	0x00000000
        /*0060*/ 	.short	0x0002
        /*0062*/ 	.short	0x0010
        /*0064*/ 	.byte	0x00, 0xf4, 0x21, 0x00


	//----- nvinfo : EIATTR_KPARAM_INFO
	.align		4
.L_23:
        /*0068*/ 	.byte	0x04, 0x17
        /*006a*/ 	.short	(.L_25 - .L_24)
.L_24:
        /*006c*/ 	.word	0x00000000
        /*0070*/ 	.short	0x0001
        /*0072*/ 	.short	0x0008
        /*0074*/ 	.byte	0x00, 0xf4, 0x21, 0x00


	//----- nvinfo : EIATTR_KPARAM_INFO
	.align		4
.L_25:
        /*0078*/ 	.byte	0x04, 0x17
        /*007a*/ 	.short	(.L_27 - .L_26)
.L_26:
        /*007c*/ 	.word	0x00000000
        /*0080*/ 	.short	0x0000
        /*0082*/ 	.short	0x0000
        /*0084*/ 	.byte	0x00, 0xf4, 0x21, 0x00


	//----- nvinfo : EIATTR_SPARSE_MMA_MASK
	.align		4
.L_27:
        /*0088*/ 	.byte	0x03, 0x50
        /*008a*/ 	.short	0x0000


	//----- nvinfo : EIATTR_MAXREG_COUNT
	.align		4
        /*008c*/ 	.byte	0x03, 0x1b
        /*008e*/ 	.short	0x00ff


	//----- nvinfo : EIATTR_EXIT_INSTR_OFFSETS
	.align		4
        /*0090*/ 	.byte	0x04, 0x1c
        /*0092*/ 	.short	(.L_29 - .L_28)


	//   ....[0]....
.L_28:
        /*0094*/ 	.word	0x00000340


	//   ....[1]....
        /*0098*/ 	.word	0x00000360


	//----- nvinfo : EIATTR_REQNTID
	.align		4
.L_29:
        /*009c*/ 	.byte	0x04, 0x10
        /*009e*/ 	.short	(.L_31 - .L_30)
.L_30:
        /*00a0*/ 	.word	0x00000080
        /*00a4*/ 	.word	0x00000001
        /*00a8*/ 	.word	0x00000001


	//----- nvinfo : EIATTR_CBANK_PARAM_SIZE
	.align		4
.L_31:
        /*00ac*/ 	.byte	0x03, 0x19
        /*00ae*/ 	.short	0x003c


	//----- nvinfo : EIATTR_PARAM_CBANK
	.align		4
        /*00b0*/ 	.byte	0x04, 0x0a
        /*00b2*/ 	.short	(.L_33 - .L_32)
	.align		4
.L_32:
        /*00b4*/ 	.word	index@(.nv.constant0.triton_poi_fused_add_div_mul_sqrt_sub_2)
        /*00b8*/ 	.short	0x0210
        /*00ba*/ 	.short	0x003c


	//----- nvinfo : EIATTR_SW_WAR
	.align		4
.L_33:
        /*00bc*/ 	.byte	0x04, 0x36
        /*00be*/ 	.short	(.L_35 - .L_34)
.L_34:
        /*00c0*/ 	.word	0x00000008
.L_35:


//--------------------- .nv.callgraph             --------------------------
	.section	.nv.callgraph,"",@"SHT_CUDA_CALLGRAPH"
	.align	4
	.sectionentsize	8
	.align		4
        /*0000*/ 	.word	0x00000000
	.align		4
        /*0004*/ 	.word	0xffffffff
	.align		4
        /*0008*/ 	.word	0x00000000
	.align		4
        /*000c*/ 	.word	0xfffffffe
	.align		4
        /*0010*/ 	.word	0x00000000
	.align		4
        /*0014*/ 	.word	0xfffffffd
	.align		4
        /*0018*/ 	.word	0x00000000
	.align		4
        /*001c*/ 	.word	0xfffffffc


//--------------------- .nv.constant4             --------------------------
	.section	.nv.constant4,"a",@progbits
	.align	8
	.align		8
.nv.constant4:
        /*0000*/ 	.dword	_$_str
	.align		8
        /*0008*/ 	.dword	_$_str_$_2


//--------------------- .text.triton_poi_fused_add_div_mul_sqrt_sub_2 --------------------------
	.section	.text.triton_poi_fused_add_div_mul_sqrt_sub_2,"ax",@progbits
	.align	128
        .global         triton_poi_fused_add_div_mul_sqrt_sub_2
        .type           triton_poi_fused_add_div_mul_sqrt_sub_2,@function
        .size           triton_poi_fused_add_div_mul_sqrt_sub_2,(.L_x_1 - triton_poi_fused_add_div_mul_sqrt_sub_2)
        .other          triton_poi_fused_add_div_mul_sqrt_sub_2,@"STO_CUDA_ENTRY STV_DEFAULT"
triton_poi_fused_add_div_mul_sqrt_sub_2:
.text.triton_poi_fused_add_div_mul_sqrt_sub_2:
[----:B------:R-:W0:Y:S01]  /*0000*/  LDC R1, c[0x0][0x28] ;  /* 0x00000a00ff017b82 */ /* 0x000e220000000800 */
[----:B------:R-:W1:Y:S07]  /*0010*/  S2R R0, SR_TID.X ;  /* 0x0000000000007919 */ /* 0x000e6e0000002100 */
[----:B------:R-:W2:Y:S01]  /*0020*/  LDC.64 R14, c[0x0][0x228] ;  /* 0x00008a00ff0e7b82 */ /* 0x000ea20000000a00 */
[----:B------:R-:W-:Y:S01]  /*0030*/  ULDC.64 UR4, c[0x0][0x208] ;  /* 0x0000820000047ab9 */ /* 0x000fe20000000a00 */
[----:B------:R-:W3:Y:S06]  /*0040*/  S2R R3, SR_CTAID.X ;  /* 0x0000000000037919 */ /* 0x000eec0000002500 */
[----:B------:R-:W4:Y:S08]  /*0050*/  LDC.64 R10, c[0x0][0x218] ;  /* 0x00008600ff0a7b82 */ /* 0x000f300000000a00 */
[----:B------:R-:W5:Y:S08]  /*0060*/  LDC.64 R12, c[0x0][0x220] ;  /* 0x00008800ff0c7b82 */ /* 0x000f700000000a00 */
[----:B------:R-:W4:Y:S01]  /*0070*/  LDC.64 R16, c[0x0][0x230] ;  /* 0x00008c00ff107b82 */ /* 0x000f220000000a00 */
[----:B-1----:R-:W-:-:S07]  /*0080*/  LOP3.LUT R0, R0, 0x7f, RZ, 0xc0, !PT ;  /* 0x0000007f00007812 */ /* 0x002fce00078ec0ff */
[----:B------:R-:W1:Y:S01]  /*0090*/  LDC.64 R8, c[0x0][0x238] ;  /* 0x00008e00ff087b82 */ /* 0x000e620000000a00 */
[----:B---3--:R-:W-:Y:S02]  /*00a0*/  SHF.R.S32.HI R2, RZ, 0x18, R3 ;  /* 0x00000018ff027819 */ /* 0x008fe40000011403 */
[----:B------:R-:W-:Y:S02]  /*00b0*/  LEA R0, R3, R0, 0x7 ;  /* 0x0000000003007211 */ /* 0x000fe400078e38ff */
[----:B------:R-:W-:-:S03]  /*00c0*/  SGXT R3, R2, 0x1 ;  /* 0x000000010203781a */ /* 0x000fc60000000200 */
[----:B------:R-:W3:Y:S01]  /*00d0*/  LDC.64 R4, c[0x0][0x210] ;  /* 0x00008400ff047b82 */ /* 0x000ee20000000a00 */
[----:B------:R-:W-:Y:S02]  /*00e0*/  ISETP.GE.AND P2, PT, R0, 0x100, PT ;  /* 0x000001000000780c */ /* 0x000fe40003f46270 */
[----:B------:R-:W-:-:S04]  /*00f0*/  LEA.HI R3, R3, R0, RZ, 0x4 ;  /* 0x0000000003037211 */ /* 0x000fc800078f20ff */
[----:B------:R-:W-:-:S04]  /*0100*/  SHF.R.S32.HI R3, RZ, 0x4, R3 ;  /* 0x00000004ff037819 */ /* 0x000fc80000011403 */
[----:B------:R-:W-:-:S04]  /*0110*/  LEA.HI R2, R3, R3, RZ, 0x2 ;  /* 0x0000000303027211 */ /* 0x000fc800078f10ff */
[----:B------:R-:W-:-:S04]  /*0120*/  LOP3.LUT R2, R2, 0xfffffffc, RZ, 0xc0, !PT ;  /* 0xfffffffc02027812 */ /* 0x000fc800078ec0ff */
[----:B------:R-:W-:Y:S02]  /*0130*/  IADD3 R7, R3, -R2, RZ ;  /* 0x8000000203077210 */ /* 0x000fe40007ffe0ff */
[----:B------:R-:W-:-:S03]  /*0140*/  CS2R R2, SRZ ;  /* 0x0000000000027805 */ /* 0x000fc6000001ff00 */
[----:B--2---:R-:W-:-:S05]  /*0150*/  IMAD.WIDE R14, R7, 0x4, R14 ;  /* 0x00000004070e7825 */ /* 0x004fca00078e020e */
[----:B------:R2:W3:Y:S01]  /*0160*/  @!P2 LDG.E.EL R2, desc[UR4][R14.64] ;  /* 0x000000040e02a981 */ /* 0x0004e2000c2e1900 */
[----:B------:R-:W-:Y:S01]  /*0170*/  HFMA2.MMA R6, -RZ, RZ, 0, 0 ;  /* 0x00000000ff067435 */ /* 0x000fe200000001ff */
[----:B----4-:R-:W-:-:S04]  /*0180*/  IMAD.WIDE R10, R0, 0x4, R10 ;  /* 0x00000004000a7825 */ /* 0x010fc800078e020a */
[----:B-----5:R-:W-:-:S05]  /*0190*/  IMAD.WIDE R12, R7, 0x4, R12 ;  /* 0x00000004070c7825 */ /* 0x020fca00078e020c */
[----:B------:R4:W5:Y:S04]  /*01a0*/  @!P2 LDG.E R6, desc[UR4][R10.64] ;  /* 0x000000040a06a981 */ /* 0x000968000c1e1900 */
[----:B------:R3:W5:Y:S01]  /*01b0*/  @!P2 LDG.E.EL R3, desc[UR4][R12.64] ;  /* 0x000000040c03a981 */ /* 0x000762000c2e1900 */
[C---:B0-2---:R-:W-:Y:S01]  /*01c0*/  IMAD.WIDE R14, R7.reuse, 0x4, R16 ;  /* 0x00000004070e7825 */ /* 0x045fe200078e0210 */
[----:B------:R-:W-:Y:S01]  /*01d0*/  HFMA2.MMA R17, -RZ, RZ, 0, 0 ;  /* 0x00000000ff117435 */ /* 0x000fe200000001ff */
[----:B------:R-:W-:Y:S02]  /*01e0*/  MOV R18, RZ ;  /* 0x000000ff00127202 */ /* 0x000fe40000000f00 */
[C---:B-1----:R-:W-:Y:S01]  /*01f0*/  IMAD.WIDE R8, R7.reuse, 0x4, R8 ;  /* 0x0000000407087825 */ /* 0x042fe200078e0208 */
[----:B----4-:R-:W0:Y:S03]  /*0200*/  LDC.64 R10, c[0x0][0x240] ;  /* 0x00009000ff0a7b82 */ /* 0x010e260000000a00 */
[----:B---3--:R-:W-:Y:S01]  /*0210*/  IMAD.WIDE R4, R7, 0x4, R4 ;  /* 0x0000000407047825 */ /* 0x008fe200078e0204 */
[----:B------:R-:W-:Y:S01]  /*0220*/  MOV R7, RZ ;  /* 0x000000ff00077202 */ /* 0x000fe20000000f00 */
[----:B------:R-:W2:Y:S04]  /*0230*/  @!P2 LDG.E.EL R18, desc[UR4][R14.64] ;  /* 0x000000040e12a981 */ /* 0x000ea8000c2e1900 */
[----:B------:R-:W2:Y:S04]  /*0240*/  @!P2 LDG.E.EL R17, desc[UR4][R8.64] ;  /* 0x000000040811a981 */ /* 0x000ea8000c2e1900 */
[----:B------:R1:W3:Y:S01]  /*0250*/  @!P2 LDG.E.EL R7, desc[UR4][R4.64] ;  /* 0x000000040407a981 */ /* 0x0002e2000c2e1900 */
[----:B------:R-:W-:-:S04]  /*0260*/  FADD R2, R2, 9.9999997473787516356e-06 ;  /* 0x3727c5ac02027421 */ /* 0x000fc80000000000 */
[----:B------:R-:W4:Y:S01]  /*0270*/  MUFU.SQRT R12, R2 ;  /* 0x00000002000c7308 */ /* 0x000f220000002000 */
[----:B-----5:R-:W-:Y:S01]  /*0280*/  FADD R3, -R3, R6 ;  /* 0x0000000603037221 */ /* 0x020fe20000000100 */
[C---:B----4-:R-:W-:Y:S02]  /*0290*/  FSETP.GT.AND P0, PT, R12.reuse, 8.50705917302346158658e+37, PT ;  /* 0x7e8000000c00780b */ /* 0x050fe40003f04000 */
[----:B------:R-:W-:-:S11]  /*02a0*/  FSETP.GEU.AND P1, PT, R12, 1.175494350822287508e-38, PT ;  /* 0x008000000c00780b */ /* 0x000fd60003f2e000 */
[----:B------:R-:W-:Y:S01]  /*02b0*/  @P0 FMUL R12, R12, 0.25 ;  /* 0x3e8000000c0c0820 */ /* 0x000fe20000400000 */
[----:B------:R-:W-:-:S03]  /*02c0*/  @P0 FMUL R3, R3, 0.25 ;  /* 0x3e80000003030820 */ /* 0x000fc60000400000 */
[----:B------:R-:W-:Y:S01]  /*02d0*/  @!P1 FMUL R12, R12, 16777216 ;  /* 0x4b8000000c0c9820 */ /* 0x000fe20000400000 */
[----:B------:R-:W-:-:S05]  /*02e0*/  @!P1 FMUL R3, R3, 16777216 ;  /* 0x4b80000003039820 */ /* 0x000fca0000400000 */
[----:B------:R-:W1:Y:S02]  /*02f0*/  MUFU.RCP R12, R12 ;  /* 0x0000000c000c7308 */ /* 0x000e640000001000 */
[----:B-1----:R-:W-:Y:S01]  /*0300*/  FMUL R4, R12, R3 ;  /* 0x000000030c047220 */ /* 0x002fe20000400000 */
[----:B0-----:R-:W-:-:S04]  /*0310*/  IMAD.WIDE R2, R0, 0x4, R10 ;  /* 0x0000000400027825 */ /* 0x001fc800078e020a */
[----:B--2---:R-:W-:-:S04]  /*0320*/  FFMA R4, R4, R18, R17 ;  /* 0x0000001204047223 */ /* 0x004fc80000000011 */
[----:B---3--:R-:W-:Y:S01]  /*0330*/  FMUL R7, R4, R7 ;  /* 0x0000000704077220 */ /* 0x008fe20000400000 */
[----:B------:R-:W-:Y:S06]  /*0340*/  @P2 EXIT ;  /* 0x000000000000294d */ /* 0x000fec0003800000 */
[----:B------:R-:W-:Y:S01]  /*0350*/  STG.E desc[UR4][R2.64], R7 ;  /* 0x0000000702007986 */ /* 0x000fe2000c101904 */
[----:B------:R-:W-:Y:S05]  /*0360*/  EXIT ;  /* 0x000000000000794d */ /* 0x000fea0003800000 */
.L_x_0:
[----:B------:R-:W-:-:S00]  /*0370*/  BRA `(.L_x_0) ;  /* 0xfffffffc00fc7947 */ /* 0x000fc0000383ffff */
[----:B------:R-:W-:-:S00]  /*0380*/  NOP ;  /* 0x0000000000007918 */ /* 0x000fc00000000000 */
[----:B------:R-:W-:-:S00]  /*0390*/  NOP ;  /* 0x0000000000007918 */ /* 0x000fc00000000000 */
[----:B------:R-:W-:-:S00]  /*03a0*/  NOP ;  /* 0x0000000000007918 */ /* 0x000fc00000000000 */
[----:B------:R-:W-:-:S00]  /*03b0*/  NOP ;  /* 0x0000000000007918 */ /* 0x000fc00000000000 */
[----:B------:R-:W-:-:S00]  /*03c0*/  NOP ;  /* 0x0000000000007918 */ /* 0x000fc00000000000 */
[----:B------:R-:W-:-:S00]  /*03d0*/  NOP ;  /* 0x0000000000007918 */ /* 0x000fc00000000000 */
[----:B------:R-:W-:-:S00]  /*03e0*/  NOP ;  /* 0x0000000000007918 */ /* 0x000fc00000000000 */
[----:B------:R-:W-:-:S00]  /*03f0*/  NOP ;  /* 0x0000000000007918 */ /* 0x000fc00000000000 */
.L_x_1:


//--------------------- .nv.global.init           --------------------------
	.section	.nv.global.init,"aw",@progbits
.nv.global.init:
	.type		_$_str,@object
	.size		_$_str,(_$_str_$_2 - _$_str)
_$_str:
        /*0000*/ 	.byte	0x5f, 0x5f, 0x43, 0x55, 0x44, 0x41, 0x5f, 0x46, 0x54, 0x5a, 0x00
	.type		_$_str_$_2,@object
	.size		_$_str_$_2,(.L_1 - _$_str_$_2)
_$_str_$_2:
        /*000b*/ 	.byte	0x5f, 0x5f, 0x43, 0x55, 0x44, 0x41, 0x5f, 0x50, 0x52, 0x45, 0x43, 0x5f, 0x53, 0x51, 0x52, 0x54
        /*001b*/ 	.byte	0x00
.L_1:


//--------------------- .nv.constant0.triton_poi_fused_add_div_mul_sqrt_sub_2 --------------------------
	.section	.nv.constant0.triton_poi_fused_add_div_mul_sqrt_sub_2,"a",@progbits
	.sectionflags	@""
	.align	4
.nv.constant0.triton_poi_fused_add_div_mul_sqrt_sub_2:
	.zero		588
